//
// Generated by NVIDIA NVVM Compiler
//
// Compiler Build ID: CL-36424714
// Cuda compilation tools, release 13.0, V13.0.88
// Based on NVVM 20.0.0
//

.version 9.0
.target sm_100
.address_size 64

	// .globl	_Z8kernel_0PiS_
// _ZZ8kernel_0PiS_E10shared_mem has been demoted
// _ZZ8kernel_1PiS_E10shared_mem has been demoted
// _ZZ8kernel_2PiS_E10shared_mem has been demoted
// _ZZ8kernel_3PiS_E10shared_mem has been demoted

.visible .entry _Z8kernel_0PiS_(
	.param .u64 .ptr .align 1 _Z8kernel_0PiS__param_0,
	.param .u64 .ptr .align 1 _Z8kernel_0PiS__param_1
)
{
	.reg .b32 	%r<7>;
	.reg .b64 	%rd<8>;
	// demoted variable
	.shared .align 4 .b8 _ZZ8kernel_0PiS_E10shared_mem[4096];
	ld.param.u64 	%rd1, [_Z8kernel_0PiS__param_0];
	ld.param.u64 	%rd2, [_Z8kernel_0PiS__param_1];
	cvta.to.global.u64 	%rd3, %rd2;
	cvta.to.global.u64 	%rd4, %rd1;
	mov.u32 	%r1, %tid.x;
	mul.wide.u32 	%rd5, %r1, 4;
	add.s64 	%rd6, %rd4, %rd5;
	ld.global.u32 	%r2, [%rd6];
	shl.b32 	%r3, %r1, 2;
	mov.u32 	%r4, _ZZ8kernel_0PiS_E10shared_mem;
	add.s32 	%r5, %r4, %r3;
	st.shared.u32 	[%r5], %r2;
	bar.sync 	0;
	ld.shared.u32 	%r6, [%r5];
	add.s64 	%rd7, %rd3, %rd5;
	st.global.u32 	[%rd7], %r6;
	ret;

}
	// .globl	_Z8kernel_1PiS_
.visible .entry _Z8kernel_1PiS_(
	.param .u64 .ptr .align 1 _Z8kernel_1PiS__param_0,
	.param .u64 .ptr .align 1 _Z8kernel_1PiS__param_1
)
{
	.reg .b32 	%r<7>;
	.reg .b64 	%rd<8>;
	// demoted variable
	.shared .align 4 .b8 _ZZ8kernel_1PiS_E10shared_mem[4096];
	ld.param.u64 	%rd1, [_Z8kernel_1PiS__param_0];
	ld.param.u64 	%rd2, [_Z8kernel_1PiS__param_1];
	cvta.to.global.u64 	%rd3, %rd2;
	cvta.to.global.u64 	%rd4, %rd1;
	mov.u32 	%r1, %tid.x;
	mul.wide.u32 	%rd5, %r1, 4;
	add.s64 	%rd6, %rd4, %rd5;
	ld.global.u32 	%r2, [%rd6];
	shl.b32 	%r3, %r1, 7;
	mov.u32 	%r4, _ZZ8kernel_1PiS_E10shared_mem;
	add.s32 	%r5, %r4, %r3;
	st.shared.u32 	[%r5], %r2;
	bar.sync 	0;
	ld.shared.u32 	%r6, [%r5];
	add.s64 	%rd7, %rd3, %rd5;
	st.global.u32 	[%rd7], %r6;
	ret;

}
	// .globl	_Z8kernel_2PiS_
.visible .entry _Z8kernel_2PiS_(
	.param .u64 .ptr .align 1 _Z8kernel_2PiS__param_0,
	.param .u64 .ptr .align 1 _Z8kernel_2PiS__param_1
)
{
	.reg .b32 	%r<9>;
	.reg .b64 	%rd<8>;
	// demoted variable
	.shared .align 4 .b8 _ZZ8kernel_2PiS_E10shared_mem[4096];
	ld.param.u64 	%rd1, [_Z8kernel_2PiS__param_0];
	ld.param.u64 	%rd2, [_Z8kernel_2PiS__param_1];
	cvta.to.global.u64 	%rd3, %rd2;
	cvta.to.global.u64 	%rd4, %rd1;
	mov.u32 	%r1, %tid.x;
	mul.wide.u32 	%rd5, %r1, 4;
	add.s64 	%rd6, %rd4, %rd5;
	ld.global.u32 	%r2, [%rd6];
	shl.b32 	%r3, %r1, 5;
	add.s32 	%r4, %r3, %r1;
	shl.b32 	%r5, %r4, 2;
	mov.u32 	%r6, _ZZ8kernel_2PiS_E10shared_mem;
	add.s32 	%r7, %r6, %r5;
	st.shared.u32 	[%r7], %r2;
	bar.sync 	0;
	ld.shared.u32 	%r8, [%r7];
	add.s64 	%rd7, %rd3, %rd5;
	st.global.u32 	[%rd7], %r8;
	ret;

}
	// .globl	_Z8kernel_3PiS_
.visible .entry _Z8kernel_3PiS_(
	.param .u64 .ptr .align 1 _Z8kernel_3PiS__param_0,
	.param .u64 .ptr .align 1 _Z8kernel_3PiS__param_1
)
{
	.reg .b32 	%r<9>;
	.reg .b64 	%rd<9>;
	// demoted variable
	.shared .align 4 .b8 _ZZ8kernel_3PiS_E10shared_mem[4096];
	ld.param.u64 	%rd1, [_Z8kernel_3PiS__param_0];
	ld.param.u64 	%rd2, [_Z8kernel_3PiS__param_1];
	cvta.to.global.u64 	%rd3, %rd2;
	cvta.to.global.u64 	%rd4, %rd1;
	mov.u32 	%r1, %tid.x;
	shl.b32 	%r2, %r1, 5;
	add.s32 	%r3, %r2, %r1;
	mul.wide.u32 	%rd5, %r3, 4;
	add.s64 	%rd6, %rd4, %rd5;
	ld.global.u32 	%r4, [%rd6];
	shl.b32 	%r5, %r3, 2;
	mov.u32 	%r6, _ZZ8kernel_3PiS_E10shared_mem;
	add.s32 	%r7, %r6, %r5;
	st.shared.u32 	[%r7], %r4;
	bar.sync 	0;
	ld.shared.u32 	%r8, [%r7];
	mul.wide.u32 	%rd7, %r1, 4;
	add.s64 	%rd8, %rd3, %rd7;
	st.global.u32 	[%rd8], %r8;
	ret;

}


// ===== COMPILED SASS (sm_100) =====

	.target	sm_100

	.elftype	@"ET_EXEC"


//--------------------- .note.nv.tkinfo           --------------------------
	.section	.note.nv.tkinfo,"",@"SHT_NOTE"
	.sectionflags	@"SHF_NOTE_NV_TKINFO"
	.tkinfo
        /*0018*/ 	.word	0x00000002
        /*0030*/ 	.string	""
        /*0030*/ 	.string	"ptxas"
        /*0030*/ 	.string	"Cuda compilation tools, release 13.0, V13.0.88"
        /*0030*/ 	.string	"Build cuda_13.0.r13.0/compiler.36424714_0"
        /*0030*/ 	.string	"-arch sm_100 -m 64 "



//--------------------- .note.nv.cuinfo           --------------------------
	.section	.note.nv.cuinfo,"",@"SHT_NOTE"
	.sectionflags	@"SHF_NOTE_NV_CUINFO"
        /*0018*/ 	.short	0x0002
        /*001a*/ 	.short	0x0064
        /*001c*/ 	.short	0x0082
	.zero		2


//--------------------- .nv.info                  --------------------------
	.section	.nv.info,"",@"SHT_CUDA_INFO"
	.align	4


	//----- nvinfo : EIATTR_REGCOUNT
	.align		4
        /*0000*/ 	.byte	0x04, 0x2f
        /*0002*/ 	.short	(.L_1 - .L_0)
	.align		4
.L_0:
        /*0004*/ 	.word	index@(_Z8kernel_0PiS_)
        /*0008*/ 	.word	0x0000000e


	//----- nvinfo : EIATTR_FRAME_SIZE
	.align		4
.L_1:
        /*000c*/ 	.byte	0x04, 0x11
        /*000e*/ 	.short	(.L_3 - .L_2)
	.align		4
.L_2:
        /*0010*/ 	.word	index@(_Z8kernel_0PiS_)
        /*0014*/ 	.word	0x00000000


	//----- nvinfo : EIATTR_REGCOUNT
	.align		4
.L_3:
        /*0018*/ 	.byte	0x04, 0x2f
        /*001a*/ 	.short	(.L_5 - .L_4)
	.align		4
.L_4:
        /*001c*/ 	.word	index@(_Z8kernel_1PiS_)
        /*0020*/ 	.word	0x0000000e


	//----- nvinfo : EIATTR_FRAME_SIZE
	.align		4
.L_5:
        /*0024*/ 	.byte	0x04, 0x11
        /*0026*/ 	.short	(.L_7 - .L_6)
	.align		4
.L_6:
        /*0028*/ 	.word	index@(_Z8kernel_1PiS_)
        /*002c*/ 	.word	0x00000000


	//----- nvinfo : EIATTR_REGCOUNT
	.align		4
.L_7:
        /*0030*/ 	.byte	0x04, 0x2f
        /*0032*/ 	.short	(.L_9 - .L_8)
	.align		4
.L_8:
        /*0034*/ 	.word	index@(_Z8kernel_2PiS_)
        /*0038*/ 	.word	0x0000000e


	//----- nvinfo : EIATTR_FRAME_SIZE
	.align		4
.L_9:
        /*003c*/ 	.byte	0x04, 0x11
        /*003e*/ 	.short	(.L_11 - .L_10)
	.align		4
.L_10:
        /*0040*/ 	.word	index@(_Z8kernel_2PiS_)
        /*0044*/ 	.word	0x00000000


	//----- nvinfo : EIATTR_REGCOUNT
	.align		4
.L_11:
        /*0048*/ 	.byte	0x04, 0x2f
        /*004a*/ 	.short	(.L_13 - .L_12)
	.align		4
.L_12:
        /*004c*/ 	.word	index@(_Z8kernel_3PiS_)
        /*0050*/ 	.word	0x0000000e


	//----- nvinfo : EIATTR_FRAME_SIZE
	.align		4
.L_13:
        /*0054*/ 	.byte	0x04, 0x11
        /*0056*/ 	.short	(.L_15 - .L_14)
	.align		4
.L_14:
        /*0058*/ 	.word	index@(_Z8kernel_3PiS_)
        /*005c*/ 	.word	0x00000000


	//----- nvinfo : EIATTR_MIN_STACK_SIZE
	.align		4
.L_15:
        /*0060*/ 	.byte	0x04, 0x12
        /*0062*/ 	.short	(.L_17 - .L_16)
	.align		4
.L_16:
        /*0064*/ 	.word	index@(_Z8kernel_3PiS_)
        /*0068*/ 	.word	0x00000000


	//----- nvinfo : EIATTR_MIN_STACK_SIZE
	.align		4
.L_17:
        /*006c*/ 	.byte	0x04, 0x12
        /*006e*/ 	.short	(.L_19 - .L_18)
	.align		4
.L_18:
        /*0070*/ 	.word	index@(_Z8kernel_2PiS_)
        /*0074*/ 	.word	0x00000000


	//----- nvinfo : EIATTR_MIN_STACK_SIZE
	.align		4
.L_19:
        /*0078*/ 	.byte	0x04, 0x12
        /*007a*/ 	.short	(.L_21 - .L_20)
	.align		4
.L_20:
        /*007c*/ 	.word	index@(_Z8kernel_1PiS_)
        /*0080*/ 	.word	0x00000000


	//----- nvinfo : EIATTR_MIN_STACK_SIZE
	.align		4
.L_21:
        /*0084*/ 	.byte	0x04, 0x12
        /*0086*/ 	.short	(.L_23 - .L_22)
	.align		4
.L_22:
        /*0088*/ 	.word	index@(_Z8kernel_0PiS_)
        /*008c*/ 	.word	0x00000000
.L_23:


//--------------------- .nv.compat                --------------------------
	.section	.nv.compat,"",@"SHT_CUDA_COMPAT_INFO"
	.align	4
        /*0000*/ 	.byte	0x02, 0x09, 0x00, 0x00, 0x02, 0x02, 0x01, 0x00, 0x02, 0x05, 0x05, 0x00, 0x03, 0x07, 0x01, 0x01
        /*0010*/ 	.byte	0x02, 0x03, 0x00, 0x00, 0x02, 0x06, 0x01, 0x00, 0x04, 0x0b, 0x08, 0x00, 0x09, 0x00, 0x00, 0x00
        /*0020*/ 	.byte	0x00, 0x00, 0x00, 0x00


//--------------------- .nv.info._Z8kernel_3PiS_  --------------------------
	.section	.nv.info._Z8kernel_3PiS_,"",@"SHT_CUDA_INFO"
	.sectionflags	@""
	.align	4


	//----- nvinfo : EIATTR_CUDA_API_VERSION
	.align		4
        /*0000*/ 	.byte	0x04, 0x37
        /*0002*/ 	.short	(.L_25 - .L_24)
.L_24:
        /*0004*/ 	.word	0x00000082


	//----- nvinfo : EIATTR_KPARAM_INFO
	.align		4
.L_25:
        /*0008*/ 	.byte	0x04, 0x17
        /*000a*/ 	.short	(.L_27 - .L_26)
.L_26:
        /*000c*/ 	.word	0x00000000
        /*0010*/ 	.short	0x0001
        /*0012*/ 	.short	0x0008
        /*0014*/ 	.byte	0x00, 0xf5, 0x21, 0x00


	//----- nvinfo : EIATTR_KPARAM_INFO
	.align		4
.L_27:
        /*0018*/ 	.byte	0x04, 0x17
        /*001a*/ 	.short	(.L_29 - .L_28)
.L_28:
        /*001c*/ 	.word	0x00000000
        /*0020*/ 	.short	0x0000
        /*0022*/ 	.short	0x0000
        /*0024*/ 	.byte	0x00, 0xf5, 0x21, 0x00


	//----- nvinfo : EIATTR_SPARSE_MMA_MASK
	.align		4
.L_29:
        /*0028*/ 	.byte	0x03, 0x50
        /*002a*/ 	.short	0x0000


	//----- nvinfo : EIATTR_MAXREG_COUNT
	.align		4
        /*002c*/ 	.byte	0x03, 0x1b
        /*002e*/ 	.short	0x00ff


	//----- nvinfo : EIATTR_NUM_BARRIERS
	.align		4
        /*0030*/ 	.byte	0x02, 0x4c
        /*0032*/ 	.byte	0x01
	.zero		1


	//----- nvinfo : EIATTR_MERCURY_ISA_VERSION
	.align		4
        /*0034*/ 	.byte	0x03, 0x5f
        /*0036*/ 	.short	0x0101


	//----- nvinfo : EIATTR_VRC_CTA_INIT_COUNT
	.align		4
        /*0038*/ 	.byte	0x02, 0x4a
	.zero		1
	.zero		1


	//----- nvinfo : EIATTR_EXIT_INSTR_OFFSETS
	.align		4
        /*003c*/ 	.byte	0x04, 0x1c
        /*003e*/ 	.short	(.L_31 - .L_30)


	//   ....[0]....
.L_30:
        /*0040*/ 	.word	0x00000110


	//----- nvinfo : EIATTR_CBANK_PARAM_SIZE
	.align		4
.L_31:
        /*0044*/ 	.byte	0x03, 0x19
        /*0046*/ 	.short	0x0010


	//----- nvinfo : EIATTR_PARAM_CBANK
	.align		4
        /*0048*/ 	.byte	0x04, 0x0a
        /*004a*/ 	.short	(.L_33 - .L_32)
	.align		4
.L_32:
        /*004c*/ 	.word	index@(.nv.constant0._Z8kernel_3PiS_)
        /*0050*/ 	.short	0x0380
        /*0052*/ 	.short	0x0010


	//----- nvinfo : EIATTR_SW_WAR
	.align		4
.L_33:
        /*0054*/ 	.byte	0x04, 0x36
        /*0056*/ 	.short	(.L_35 - .L_34)
.L_34:
        /*0058*/ 	.word	0x00000008
.L_35:


//--------------------- .nv.info._Z8kernel_2PiS_  --------------------------
	.section	.nv.info._Z8kernel_2PiS_,"",@"SHT_CUDA_INFO"
	.sectionflags	@""
	.align	4


	//----- nvinfo : EIATTR_CUDA_API_VERSION
	.align		4
        /*0000*/ 	.byte	0x04, 0x37
        /*0002*/ 	.short	(.L_37 - .L_36)
.L_36:
        /*0004*/ 	.word	0x00000082


	//----- nvinfo : EIATTR_KPARAM_INFO
	.align		4
.L_37:
        /*0008*/ 	.byte	0x04, 0x17
        /*000a*/ 	.short	(.L_39 - .L_38)
.L_38:
        /*000c*/ 	.word	0x00000000
        /*0010*/ 	.short	0x0001
        /*0012*/ 	.short	0x0008
        /*0014*/ 	.byte	0x00, 0xf5, 0x21, 0x00


	//----- nvinfo : EIATTR_KPARAM_INFO
	.align		4
.L_39:
        /*0018*/ 	.byte	0x04, 0x17
        /*001a*/ 	.short	(.L_41 - .L_40)
.L_40:
        /*001c*/ 	.word	0x00000000
        /*0020*/ 	.short	0x0000
        /*0022*/ 	.short	0x0000
        /*0024*/ 	.byte	0x00, 0xf5, 0x21, 0x00


	//----- nvinfo : EIATTR_SPARSE_MMA_MASK
	.align		4
.L_41:
        /*0028*/ 	.byte	0x03, 0x50
        /*002a*/ 	.short	0x0000


	//----- nvinfo : EIATTR_MAXREG_COUNT
	.align		4
        /*002c*/ 	.byte	0x03, 0x1b
        /*002e*/ 	.short	0x00ff


	//----- nvinfo : EIATTR_NUM_BARRIERS
	.align		4
        /*0030*/ 	.byte	0x02, 0x4c
        /*0032*/ 	.byte	0x01
	.zero		1


	//----- nvinfo : EIATTR_MERCURY_ISA_VERSION
	.align		4
        /*0034*/ 	.byte	0x03, 0x5f
        /*0036*/ 	.short	0x0101


	//----- nvinfo : EIATTR_VRC_CTA_INIT_COUNT
	.align		4
        /*0038*/ 	.byte	0x02, 0x4a
	.zero		1
	.zero		1


	//----- nvinfo : EIATTR_EXIT_INSTR_OFFSETS
	.align		4
        /*003c*/ 	.byte	0x04, 0x1c
        /*003e*/ 	.short	(.L_43 - .L_42)


	//   ....[0]....
.L_42:
        /*0040*/ 	.word	0x00000110


	//----- nvinfo : EIATTR_CBANK_PARAM_SIZE
	.align		4
.L_43:
        /*0044*/ 	.byte	0x03, 0x19
        /*0046*/ 	.short	0x0010


	//----- nvinfo : EIATTR_PARAM_CBANK
	.align		4
        /*0048*/ 	.byte	0x04, 0x0a
        /*004a*/ 	.short	(.L_45 - .L_44)
	.align		4
.L_44:
        /*004c*/ 	.word	index@(.nv.constant0._Z8kernel_2PiS_)
        /*0050*/ 	.short	0x0380
        /*0052*/ 	.short	0x0010


	//----- nvinfo : EIATTR_SW_WAR
	.align		4
.L_45:
        /*0054*/ 	.byte	0x04, 0x36
        /*0056*/ 	.short	(.L_47 - .L_46)
.L_46:
        /*0058*/ 	.word	0x00000008
.L_47:


//--------------------- .nv.info._Z8kernel_1PiS_  --------------------------
	.section	.nv.info._Z8kernel_1PiS_,"",@"SHT_CUDA_INFO"
	.sectionflags	@""
	.align	4


	//----- nvinfo : EIATTR_CUDA_API_VERSION
	.align		4
        /*0000*/ 	.byte	0x04, 0x37
        /*0002*/ 	.short	(.L_49 - .L_48)
.L_48:
        /*0004*/ 	.word	0x00000082


	//----- nvinfo : EIATTR_KPARAM_INFO
	.align		4
.L_49:
        /*0008*/ 	.byte	0x04, 0x17
        /*000a*/ 	.short	(.L_51 - .L_50)
.L_50:
        /*000c*/ 	.word	0x00000000
        /*0010*/ 	.short	0x0001
        /*0012*/ 	.short	0x0008
        /*0014*/ 	.byte	0x00, 0xf5, 0x21, 0x00


	//----- nvinfo : EIATTR_KPARAM_INFO
	.align		4
.L_51:
        /*0018*/ 	.byte	0x04, 0x17
        /*001a*/ 	.short	(.L_53 - .L_52)
.L_52:
        /*001c*/ 	.word	0x00000000
        /*0020*/ 	.short	0x0000
        /*0022*/ 	.short	0x0000
        /*0024*/ 	.byte	0x00, 0xf5, 0x21, 0x00


	//----- nvinfo : EIATTR_SPARSE_MMA_MASK
	.align		4
.L_53:
        /*0028*/ 	.byte	0x03, 0x50
        /*002a*/ 	.short	0x0000


	//----- nvinfo : EIATTR_MAXREG_COUNT
	.align		4
        /*002c*/ 	.byte	0x03, 0x1b
        /*002e*/ 	.short	0x00ff


	//----- nvinfo : EIATTR_NUM_BARRIERS
	.align		4
        /*0030*/ 	.byte	0x02, 0x4c
        /*0032*/ 	.byte	0x01
	.zero		1


	//----- nvinfo : EIATTR_MERCURY_ISA_VERSION
	.align		4
        /*0034*/ 	.byte	0x03, 0x5f
        /*0036*/ 	.short	0x0101


	//----- nvinfo : EIATTR_VRC_CTA_INIT_COUNT
	.align		4
        /*0038*/ 	.byte	0x02, 0x4a
	.zero		1
	.zero		1


	//----- nvinfo : EIATTR_EXIT_INSTR_OFFSETS
	.align		4
        /*003c*/ 	.byte	0x04, 0x1c
        /*003e*/ 	.short	(.L_55 - .L_54)


	//   ....[0]....
.L_54:
        /*0040*/ 	.word	0x00000100


	//----- nvinfo : EIATTR_CBANK_PARAM_SIZE
	.align		4
.L_55:
        /*0044*/ 	.byte	0x03, 0x19
        /*0046*/ 	.short	0x0010


	//----- nvinfo : EIATTR_PARAM_CBANK
	.align		4
        /*0048*/ 	.byte	0x04, 0x0a
        /*004a*/ 	.short	(.L_57 - .L_56)
	.align		4
.L_56:
        /*004c*/ 	.word	index@(.nv.constant0._Z8kernel_1PiS_)
        /*0050*/ 	.short	0x0380
        /*0052*/ 	.short	0x0010


	//----- nvinfo : EIATTR_SW_WAR
	.align		4
.L_57:
        /*0054*/ 	.byte	0x04, 0x36
        /*0056*/ 	.short	(.L_59 - .L_58)
.L_58:
        /*0058*/ 	.word	0x00000008
.L_59:


//--------------------- .nv.info._Z8kernel_0PiS_  --------------------------
	.section	.nv.info._Z8kernel_0PiS_,"",@"SHT_CUDA_INFO"
	.sectionflags	@""
	.align	4


	//----- nvinfo : EIATTR_CUDA_API_VERSION
	.align		4
        /*0000*/ 	.byte	0x04, 0x37
        /*0002*/ 	.short	(.L_61 - .L_60)
.L_60:
        /*0004*/ 	.word	0x00000082


	//----- nvinfo : EIATTR_KPARAM_INFO
	.align		4
.L_61:
        /*0008*/ 	.byte	0x04, 0x17
        /*000a*/ 	.short	(.L_63 - .L_62)
.L_62:
        /*000c*/ 	.word	0x00000000
        /*0010*/ 	.short	0x0001
        /*0012*/ 	.short	0x0008
        /*0014*/ 	.byte	0x00, 0xf5, 0x21, 0x00


	//----- nvinfo : EIATTR_KPARAM_INFO
	.align		4
.L_63:
        /*0018*/ 	.byte	0x04, 0x17
        /*001a*/ 	.short	(.L_65 - .L_64)
.L_64:
        /*001c*/ 	.word	0x00000000
        /*0020*/ 	.short	0x0000
        /*0022*/ 	.short	0x0000
        /*0024*/ 	.byte	0x00, 0xf5, 0x21, 0x00


	//----- nvinfo : EIATTR_SPARSE_MMA_MASK
	.align		4
.L_65:
        /*0028*/ 	.byte	0x03, 0x50
        /*002a*/ 	.short	0x0000


	//----- nvinfo : EIATTR_MAXREG_COUNT
	.align		4
        /*002c*/ 	.byte	0x03, 0x1b
        /*002e*/ 	.short	0x00ff


	//----- nvinfo : EIATTR_NUM_BARRIERS
	.align		4
        /*0030*/ 	.byte	0x02, 0x4c
        /*0032*/ 	.byte	0x01
	.zero		1


	//----- nvinfo : EIATTR_MERCURY_ISA_VERSION
	.align		4
        /*0034*/ 	.byte	0x03, 0x5f
        /*0036*/ 	.short	0x0101


	//----- nvinfo : EIATTR_VRC_CTA_INIT_COUNT
	.align		4
        /*0038*/ 	.byte	0x02, 0x4a
	.zero		1
	.zero		1


	//----- nvinfo : EIATTR_EXIT_INSTR_OFFSETS
	.align		4
        /*003c*/ 	.byte	0x04, 0x1c
        /*003e*/ 	.short	(.L_67 - .L_66)


	//   ....[0]....
.L_66:
        /*0040*/ 	.word	0x00000100


	//----- nvinfo : EIATTR_CBANK_PARAM_SIZE
	.align		4
.L_67:
        /*0044*/ 	.byte	0x03, 0x19
        /*0046*/ 	.short	0x0010


	//----- nvinfo : EIATTR_PARAM_CBANK
	.align		4
        /*0048*/ 	.byte	0x04, 0x0a
        /*004a*/ 	.short	(.L_69 - .L_68)
	.align		4
.L_68:
        /*004c*/ 	.word	index@(.nv.constant0._Z8kernel_0PiS_)
        /*0050*/ 	.short	0x0380
        /*0052*/ 	.short	0x0010


	//----- nvinfo : EIATTR_SW_WAR
	.align		4
.L_69:
        /*0054*/ 	.byte	0x04, 0x36
        /*0056*/ 	.short	(.L_71 - .L_70)
.L_70:
        /*0058*/ 	.word	0x00000008
.L_71:


//--------------------- .nv.callgraph             --------------------------
	.section	.nv.callgraph,"",@"SHT_CUDA_CALLGRAPH"
	.align	4
	.sectionentsize	8
	.align		4
        /*0000*/ 	.word	0x00000000
	.align		4
        /*0004*/ 	.word	0xffffffff
	.align		4
        /*0008*/ 	.word	0x00000000
	.align		4
        /*000c*/ 	.word	0xfffffffe
	.align		4
        /*0010*/ 	.word	0x00000000
	.align		4
        /*0014*/ 	.word	0xfffffffd
	.align		4
        /*0018*/ 	.word	0x00000000
	.align		4
        /*001c*/ 	.word	0xfffffffc


//--------------------- .text._Z8kernel_3PiS_     --------------------------
	.section	.text._Z8kernel_3PiS_,"ax",@progbits
	.align	128
        .global         _Z8kernel_3PiS_
        .type           _Z8kernel_3PiS_,@function
        .size           _Z8kernel_3PiS_,(.L_x_4 - _Z8kernel_3PiS_)
        .other          _Z8kernel_3PiS_,@"STO_CUDA_ENTRY STV_DEFAULT"
_Z8kernel_3PiS_:
.text._Z8kernel_3PiS_:
[----:B------:R-:W-:Y:S01]  /*0000*/  LDC R1, c[0x0][0x37c] ;  /* 0x0000df00ff017b82 */ /* 0x000fe20000000800 */
[----:B------:R-:W0:Y:S07]  /*0010*/  S2R R11, SR_TID.X ;  /* 0x00000000000b7919 */ /* 0x000e2e0000002100 */
[----:B------:R-:W1:Y:S01]  /*0020*/  LDC.64 R2, c[0x0][0x380] ;  /* 0x0000e000ff027b82 */ /* 0x000e620000000a00 */
[----:B------:R-:W2:Y:S01]  /*0030*/  LDCU.64 UR6, c[0x0][0x358] ;  /* 0x00006b00ff0677ac */ /* 0x000ea20008000a00 */
[----:B0-----:R-:W-:-:S05]  /*0040*/  LEA R5, R11, R11, 0x5 ;  /* 0x0000000b0b057211 */ /* 0x001fca00078e28ff */
[----:B-1----:R-:W-:-:S06]  /*0050*/  IMAD.WIDE.U32 R2, R5, 0x4, R2 ;  /* 0x0000000405027825 */ /* 0x002fcc00078e0002 */
[----:B--2---:R-:W2:Y:S01]  /*0060*/  LDG.E R2, desc[UR6][R2.64] ;  /* 0x0000000602027981 */ /* 0x004ea2000c1e1900 */
[----:B------:R-:W0:Y:S01]  /*0070*/  S2UR UR5, SR_CgaCtaId ;  /* 0x00000000000579c3 */ /* 0x000e220000008800 */
[----:B------:R-:W-:Y:S02]  /*0080*/  UMOV UR4, 0x400 ;  /* 0x0000040000047882 */ /* 0x000fe40000000000 */
[----:B0-----:R-:W-:-:S06]  /*0090*/  ULEA UR4, UR5, UR4, 0x18 ;  /* 0x0000000405047291 */ /* 0x001fcc000f8ec0ff */
[----:B------:R-:W-:Y:S02]  /*00a0*/  LEA R7, R5, UR4, 0x2 ;  /* 0x0000000405077c11 */ /* 0x000fe4000f8e10ff */
[----:B------:R-:W0:Y:S02]  /*00b0*/  LDC.64 R4, c[0x0][0x388] ;  /* 0x0000e200ff047b82 */ /* 0x000e240000000a00 */
[----:B0-----:R-:W-:Y:S01]  /*00c0*/  IMAD.WIDE.U32 R4, R11, 0x4, R4 ;  /* 0x000000040b047825 */ /* 0x001fe200078e0004 */
[----:B--2---:R-:W-:Y:S05]  /*00d0*/  STS [R7], R2 ;  /* 0x0000000207007388 */ /* 0x004fea0000000800 */
[----:B------:R-:W-:Y:S06]  /*00e0*/  BAR.SYNC.DEFER_BLOCKING 0x0 ;  /* 0x0000000000007b1d */ /* 0x000fec0000010000 */
[----:B------:R-:W0:Y:S04]  /*00f0*/  LDS R9, [R7] ;  /* 0x0000000007097984 */ /* 0x000e280000000800 */
[----:B0-----:R-:W-:Y:S01]  /*0100*/  STG.E desc[UR6][R4.64], R9 ;  /* 0x0000000904007986 */ /* 0x001fe2000c101906 */
[----:B------:R-:W-:Y:S05]  /*0110*/  EXIT ;  /* 0x000000000000794d */ /* 0x000fea0003800000 */
.L_x_0:
[----:B------:R-:W-:-:S00]  /*0120*/  BRA `(.L_x_0) ;  /* 0xfffffffc00fc7947 */ /* 0x000fc0000383ffff */
[----:B------:R-:W-:-:S00]  /*0130*/  NOP ;  /* 0x0000000000007918 */ /* 0x000fc00000000000 */
        /* <DEDUP_REMOVED lines=12> */
.L_x_4:


//--------------------- .text._Z8kernel_2PiS_     --------------------------
	.section	.text._Z8kernel_2PiS_,"ax",@progbits
	.align	128
        .global         _Z8kernel_2PiS_
        .type           _Z8kernel_2PiS_,@function
        .size           _Z8kernel_2PiS_,(.L_x_5 - _Z8kernel_2PiS_)
        .other          _Z8kernel_2PiS_,@"STO_CUDA_ENTRY STV_DEFAULT"
_Z8kernel_2PiS_:
.text._Z8kernel_2PiS_:
[----:B------:R-:W-:Y:S01]  /*0000*/  LDC R1, c[0x0][0x37c] ;  /* 0x0000df00ff017b82 */ /* 0x000fe20000000800 */
[----:B------:R-:W0:Y:S07]  /*0010*/  S2R R11, SR_TID.X ;  /* 0x00000000000b7919 */ /* 0x000e2e0000002100 */
[----:B------:R-:W0:Y:S01]  /*0020*/  LDC.64 R2, c[0x0][0x380] ;  /* 0x0000e000ff027b82 */ /* 0x000e220000000a00 */
[----:B------:R-:W1:Y:S07]  /*0030*/  LDCU.64 UR6, c[0x0][0x358] ;  /* 0x00006b00ff0677ac */ /* 0x000e6e0008000a00 */
[----:B------:R-:W2:Y:S01]  /*0040*/  S2UR UR5, SR_CgaCtaId ;  /* 0x00000000000579c3 */ /* 0x000ea20000008800 */
[----:B------:R-:W-:-:S07]  /*0050*/  UMOV UR4, 0x400 ;  /* 0x0000040000047882 */ /* 0x000fce0000000000 */
[----:B------:R-:W3:Y:S01]  /*0060*/  LDC.64 R4, c[0x0][0x388] ;  /* 0x0000e200ff047b82 */ /* 0x000ee20000000a00 */
[----:B0-----:R-:W-:-:S06]  /*0070*/  IMAD.WIDE.U32 R2, R11, 0x4, R2 ;  /* 0x000000040b027825 */ /* 0x001fcc00078e0002 */
[----:B-1----:R-:W4:Y:S01]  /*0080*/  LDG.E R2, desc[UR6][R2.64] ;  /* 0x0000000602027981 */ /* 0x002f22000c1e1900 */
[----:B--2---:R-:W-:Y:S01]  /*0090*/  ULEA UR4, UR5, UR4, 0x18 ;  /* 0x0000000405047291 */ /* 0x004fe2000f8ec0ff */
[C---:B------:R-:W-:Y:S01]  /*00a0*/  LEA R0, R11.reuse, R11, 0x5 ;  /* 0x0000000b0b007211 */ /* 0x040fe200078e28ff */
[----:B---3--:R-:W-:-:S04]  /*00b0*/  IMAD.WIDE.U32 R4, R11, 0x4, R4 ;  /* 0x000000040b047825 */ /* 0x008fc800078e0004 */
[----:B------:R-:W-:-:S05]  /*00c0*/  LEA R7, R0, UR4, 0x2 ;  /* 0x0000000400077c11 */ /* 0x000fca000f8e10ff */
[----:B----4-:R-:W-:Y:S01]  /*00d0*/  STS [R7], R2 ;  /* 0x0000000207007388 */ /* 0x010fe20000000800 */
[----:B------:R-:W-:Y:S06]  /*00e0*/  BAR.SYNC.DEFER_BLOCKING 0x0 ;  /* 0x0000000000007b1d */ /* 0x000fec0000010000 */
[----:B------:R-:W0:Y:S04]  /*00f0*/  LDS R9, [R7] ;  /* 0x0000000007097984 */ /* 0x000e280000000800 */
[----:B0-----:R-:W-:Y:S01]  /*0100*/  STG.E desc[UR6][R4.64], R9 ;  /* 0x0000000904007986 */ /* 0x001fe2000c101906 */
[----:B------:R-:W-:Y:S05]  /*0110*/  EXIT ;  /* 0x000000000000794d */ /* 0x000fea0003800000 */
.L_x_1:
        /* <DEDUP_REMOVED lines=14> */
.L_x_5:


//--------------------- .text._Z8kernel_1PiS_     --------------------------
	.section	.text._Z8kernel_1PiS_,"ax",@progbits
	.align	128
        .global         _Z8kernel_1PiS_
        .type           _Z8kernel_1PiS_,@function
        .size           _Z8kernel_1PiS_,(.L_x_6 - _Z8kernel_1PiS_)
        .other          _Z8kernel_1PiS_,@"STO_CUDA_ENTRY STV_DEFAULT"
_Z8kernel_1PiS_:
.text._Z8kernel_1PiS_:
        /* <DEDUP_REMOVED lines=10> */
[----:B---3--:R-:W-:-:S05]  /*00a0*/  IMAD.WIDE.U32 R4, R11, 0x4, R4 ;  /* 0x000000040b047825 */ /* 0x008fca00078e0004 */
[----:B------:R-:W-:-:S05]  /*00b0*/  LEA R7, R11, UR4, 0x7 ;  /* 0x000000040b077c11 */ /* 0x000fca000f8e38ff */
[----:B----4-:R-:W-:Y:S01]  /*00c0*/  STS [R7], R2 ;  /* 0x0000000207007388 */ /* 0x010fe20000000800 */
[----:B------:R-:W-:Y:S06]  /*00d0*/  BAR.SYNC.DEFER_BLOCKING 0x0 ;  /* 0x0000000000007b1d */ /* 0x000fec0000010000 */
[----:B------:R-:W0:Y:S04]  /*00e0*/  LDS R9, [R7] ;  /* 0x0000000007097984 */ /* 0x000e280000000800 */
[----:B0-----:R-:W-:Y:S01]  /*00f0*/  STG.E desc[UR6][R4.64], R9 ;  /* 0x0000000904007986 */ /* 0x001fe2000c101906 */
[----:B------:R-:W-:Y:S05]  /*0100*/  EXIT ;  /* 0x000000000000794d */ /* 0x000fea0003800000 */
.L_x_2:
        /* <DEDUP_REMOVED lines=15> */
.L_x_6:


//--------------------- .text._Z8kernel_0PiS_     --------------------------
	.section	.text._Z8kernel_0PiS_,"ax",@progbits
	.align	128
        .global         _Z8kernel_0PiS_
        .type           _Z8kernel_0PiS_,@function
        .size           _Z8kernel_0PiS_,(.L_x_7 - _Z8kernel_0PiS_)
        .other          _Z8kernel_0PiS_,@"STO_CUDA_ENTRY STV_DEFAULT"
_Z8kernel_0PiS_:
.text._Z8kernel_0PiS_:
        /* <DEDUP_REMOVED lines=17> */
.L_x_3:
        /* <DEDUP_REMOVED lines=15> */
.L_x_7:


//--------------------- .nv.shared._Z8kernel_3PiS_ --------------------------
	.section	.nv.shared._Z8kernel_3PiS_,"aw",@nobits
	.sectionflags	@""
	.align	4
.nv.shared._Z8kernel_3PiS_:
	.zero		5120


//--------------------- .nv.shared.reserved.0     --------------------------
	.section	.nv.shared.reserved.0,"aw",@nobits
	.weak		__nv_reservedSMEM_offset_0_alias
	.size		__nv_reservedSMEM_offset_0_alias, 0, 64
	.other		__nv_reservedSMEM_offset_0_alias,@"STO_CUDA_RESERVED_SHARED STV_DEFAULT"
__nv_reservedSMEM_offset_0_alias:
	.zero		0
	.zero		64


//--------------------- .nv.shared._Z8kernel_2PiS_ --------------------------
	.section	.nv.shared._Z8kernel_2PiS_,"aw",@nobits
	.sectionflags	@""
	.align	4
.nv.shared._Z8kernel_2PiS_:
	.zero		5120


//--------------------- .nv.shared._Z8kernel_1PiS_ --------------------------
	.section	.nv.shared._Z8kernel_1PiS_,"aw",@nobits
	.sectionflags	@""
	.align	4
.nv.shared._Z8kernel_1PiS_:
	.zero		5120


//--------------------- .nv.shared._Z8kernel_0PiS_ --------------------------
	.section	.nv.shared._Z8kernel_0PiS_,"aw",@nobits
	.sectionflags	@""
	.align	4
.nv.shared._Z8kernel_0PiS_:
	.zero		5120


//--------------------- .nv.constant0._Z8kernel_3PiS_ --------------------------
	.section	.nv.constant0._Z8kernel_3PiS_,"a",@progbits
	.sectionflags	@""
	.align	4
.nv.constant0._Z8kernel_3PiS_:
	.zero		912


//--------------------- .nv.constant0._Z8kernel_2PiS_ --------------------------
	.section	.nv.constant0._Z8kernel_2PiS_,"a",@progbits
	.sectionflags	@""
	.align	4
.nv.constant0._Z8kernel_2PiS_:
	.zero		912


//--------------------- .nv.constant0._Z8kernel_1PiS_ --------------------------
	.section	.nv.constant0._Z8kernel_1PiS_,"a",@progbits
	.sectionflags	@""
	.align	4
.nv.constant0._Z8kernel_1PiS_:
	.zero		912


//--------------------- .nv.constant0._Z8kernel_0PiS_ --------------------------
	.section	.nv.constant0._Z8kernel_0PiS_,"a",@progbits
	.sectionflags	@""
	.align	4
.nv.constant0._Z8kernel_0PiS_:
	.zero		912


//--------------------- SYMBOLS --------------------------

	.type		.nv.reservedSmem.offset0,@object
	.size		.nv.reservedSmem.offset0,0x4
	.type		.nv.reservedSmem.cap,@object
	.size		.nv.reservedSmem.cap,0x4
